	.headerflags	@"EF_CUDA_TEXMODE_UNIFIED EF_CUDA_64BIT_ADDRESS EF_CUDA_ACCELERATORS EF_CUDA_SM90 EF_CUDA_VIRTUAL_SM(EF_CUDA_SM90)"
	.elftype	@"ET_EXEC"


//--------------------- .nv.info                  --------------------------
	.section	.nv.info,"",@"SHT_CUDA_INFO"
	.align	4


	//----- nvinfo : EIATTR_REGCOUNT
	.align		4
        /*0000*/ 	.byte	0x04, 0x2f
        /*0002*/ 	.short	(.L_1 - .L_0)
	.align		4
.L_0:
        /*0004*/ 	.word	index@(triton_poi_fused_add_0)
        /*0008*/ 	.word	0x00000012


	//----- nvinfo : EIATTR_MIN_STACK_SIZE
	.align		4
.L_1:
        /*000c*/ 	.byte	0x04, 0x12
        /*000e*/ 	.short	(.L_3 - .L_2)
	.align		4
.L_2:
        /*0010*/ 	.word	index@(triton_poi_fused_add_0)
        /*0014*/ 	.word	0x00000000


	//----- nvinfo : EIATTR_FRAME_SIZE
	.align		4
.L_3:
        /*0018*/ 	.byte	0x04, 0x11
        /*001a*/ 	.short	(.L_5 - .L_4)
	.align		4
.L_4:
        /*001c*/ 	.word	index@(triton_poi_fused_add_0)
        /*0020*/ 	.word	0x00000000


	//----- nvinfo : EIATTR_MIN_STACK_SIZE
	.align		4
.L_5:
        /*0024*/ 	.byte	0x04, 0x12
        /*0026*/ 	.short	(.L_7 - .L_6)
	.align		4
.L_6:
        /*0028*/ 	.word	index@(triton_poi_fused_add_0)
        /*002c*/ 	.word	0x00000000
.L_7:


//--------------------- .nv.info.triton_poi_fused_add_0 --------------------------
	.section	.nv.info.triton_poi_fused_add_0,"",@"SHT_CUDA_INFO"
	.sectionflags	@""
	.align	4


	//----- nvinfo : EIATTR_CUDA_API_VERSION
	.align		4
        /*0000*/ 	.byte	0x04, 0x37
        /*0002*/ 	.short	(.L_9 - .L_8)
.L_8:
        /*0004*/ 	.word	0x0000007c


	//----- nvinfo : EIATTR_KPARAM_INFO
	.align		4
.L_9:
        /*0008*/ 	.byte	0x04, 0x17
        /*000a*/ 	.short	(.L_11 - .L_10)
.L_10:
        /*000c*/ 	.word	0x00000000
        /*0010*/ 	.short	0x0003
        /*0012*/ 	.short	0x0018
        /*0014*/ 	.byte	0x00, 0xf0, 0x11, 0x00


	//----- nvinfo : EIATTR_KPARAM_INFO
	.align		4
.L_11:
        /*0018*/ 	.byte	0x04, 0x17
        /*001a*/ 	.short	(.L_13 - .L_12)
.L_12:
        /*001c*/ 	.word	0x00000000
        /*0020*/ 	.short	0x0002
        /*0022*/ 	.short	0x0010
        /*0024*/ 	.byte	0x00, 0xf4, 0x21, 0x00


	//----- nvinfo : EIATTR_KPARAM_INFO
	.align		4
.L_13:
        /*0028*/ 	.byte	0x04, 0x17
        /*002a*/ 	.short	(.L_15 - .L_14)
.L_14:
        /*002c*/ 	.word	0x00000000
        /*0030*/ 	.short	0x0001
        /*0032*/ 	.short	0x0008
        /*0034*/ 	.byte	0x00, 0xf4, 0x21, 0x00


	//----- nvinfo : EIATTR_KPARAM_INFO
	.align		4
.L_15:
        /*0038*/ 	.byte	0x04, 0x17
        /*003a*/ 	.short	(.L_17 - .L_16)
.L_16:
        /*003c*/ 	.word	0x00000000
        /*0040*/ 	.short	0x0000
        /*0042*/ 	.short	0x0000
        /*0044*/ 	.byte	0x00, 0xf4, 0x21, 0x00


	//----- nvinfo : EIATTR_SPARSE_MMA_MASK
	.align		4
.L_17:
        /*0048*/ 	.byte	0x03, 0x50
        /*004a*/ 	.short	0x0000


	//----- nvinfo : EIATTR_MAXREG_COUNT
	.align		4
        /*004c*/ 	.byte	0x03, 0x1b
        /*004e*/ 	.short	0x00ff


	//----- nvinfo : EIATTR_EXIT_INSTR_OFFSETS
	.align		4
        /*0050*/ 	.byte	0x04, 0x1c
        /*0052*/ 	.short	(.L_19 - .L_18)


	//   ....[0]....
.L_18:
        /*0054*/ 	.word	0x000001d0


	//   ....[1]....
        /*0058*/ 	.word	0x000001f0


	//----- nvinfo : EIATTR_REQNTID
	.align		4
.L_19:
        /*005c*/ 	.byte	0x04, 0x10
        /*005e*/ 	.short	(.L_21 - .L_20)
.L_20:
        /*0060*/ 	.word	0x00000080
        /*0064*/ 	.word	0x00000001
        /*0068*/ 	.word	0x00000001


	//----- nvinfo : EIATTR_CBANK_PARAM_SIZE
	.align		4
.L_21:
        /*006c*/ 	.byte	0x03, 0x19
        /*006e*/ 	.short	0x001c


	//----- nvinfo : EIATTR_PARAM_CBANK
	.align		4
        /*0070*/ 	.byte	0x04, 0x0a
        /*0072*/ 	.short	(.L_23 - .L_22)
	.align		4
.L_22:
        /*0074*/ 	.word	index@(.nv.constant0.triton_poi_fused_add_0)
        /*0078*/ 	.short	0x0210
        /*007a*/ 	.short	0x001c


	//----- nvinfo : EIATTR_SW_WAR
	.align		4
.L_23:
        /*007c*/ 	.byte	0x04, 0x36
        /*007e*/ 	.short	(.L_25 - .L_24)
.L_24:
        /*0080*/ 	.word	0x00000008
.L_25:


//--------------------- .nv.callgraph             --------------------------
	.section	.nv.callgraph,"",@"SHT_CUDA_CALLGRAPH"
	.align	4
	.sectionentsize	8
	.align		4
        /*0000*/ 	.word	0x00000000
	.align		4
        /*0004*/ 	.word	0xffffffff
	.align		4
        /*0008*/ 	.word	0x00000000
	.align		4
        /*000c*/ 	.word	0xfffffffe
	.align		4
        /*0010*/ 	.word	0x00000000
	.align		4
        /*0014*/ 	.word	0xfffffffd
	.align		4
        /*0018*/ 	.word	0x00000000
	.align		4
        /*001c*/ 	.word	0xfffffffc


//--------------------- .text.triton_poi_fused_add_0 --------------------------
	.section	.text.triton_poi_fused_add_0,"ax",@progbits
	.align	128
        .global         triton_poi_fused_add_0
        .type           triton_poi_fused_add_0,@function
        .size           triton_poi_fused_add_0,(.L_x_1 - triton_poi_fused_add_0)
        .other          triton_poi_fused_add_0,@"STO_CUDA_ENTRY STV_DEFAULT"
triton_poi_fused_add_0:
.text.triton_poi_fused_add_0:
[----:B------:R-:W0:Y:S02]  /*0000*/  LDC R1, c[0x0][0x28] ;  /* 0x00000a00ff017b82 */ /* 0x000e240000000800 */
[----:B------:R-:W1:Y:S01]  /*0010*/  S2R R0, SR_TID.X ;  /* 0x0000000000007919 */ /* 0x000e620000002100 */
[----:B------:R-:W2:Y:S01]  /*0020*/  LDC.64 R6, c[0x0][0x220] ;  /* 0x00008800ff067b82 */ /* 0x000ea20000000a00 */
[----:B------:R-:W-:Y:S01]  /*0030*/  CS2R R12, SRZ ;  /* 0x00000000000c7805 */ /* 0x000fe2000001ff00 */
[----:B------:R-:W-:Y:S01]  /*0040*/  ULDC.64 UR4, c[0x0][0x208] ;  /* 0x0000820000047ab9 */ /* 0x000fe20000000a00 */
[----:B------:R-:W3:Y:S05]  /*0050*/  S2R R9, SR_CTAID.X ;  /* 0x0000000000097919 */ /* 0x000eea0000002500 */
[----:B------:R-:W4:Y:S08]  /*0060*/  LDC.64 R4, c[0x0][0x210] ;  /* 0x00008400ff047b82 */ /* 0x000f300000000a00 */
[----:B------:R-:W5:Y:S01]  /*0070*/  LDC.64 R2, c[0x0][0x218] ;  /* 0x00008600ff027b82 */ /* 0x000f620000000a00 */
[----:B-1----:R-:W-:Y:S01]  /*0080*/  IMAD.SHL.U32 R0, R0, 0x2, RZ ;  /* 0x0000000200007824 */ /* 0x002fe200078e00ff */
[----:B---3--:R-:W-:-:S04]  /*0090*/  SHF.R.S32.HI R8, RZ, 0x17, R9 ;  /* 0x00000017ff087819 */ /* 0x008fc80000011409 */
[----:B------:R-:W-:-:S04]  /*00a0*/  LOP3.LUT R0, R0, 0xfe, RZ, 0xc0, !PT ;  /* 0x000000fe00007812 */ /* 0x000fc800078ec0ff */
[----:B------:R-:W-:Y:S02]  /*00b0*/  LEA R9, R9, R0, 0x8 ;  /* 0x0000000009097211 */ /* 0x000fe400078e40ff */
[----:B------:R-:W-:Y:S02]  /*00c0*/  SGXT R0, R8, 0x1 ;  /* 0x000000010800781a */ /* 0x000fe40000000200 */
[C---:B------:R-:W-:Y:S01]  /*00d0*/  ISETP.GE.AND P0, PT, R9.reuse, 0x100, PT ;  /* 0x000001000900780c */ /* 0x040fe20003f06270 */
[----:B----4-:R-:W-:Y:S01]  /*00e0*/  IMAD.WIDE R4, R9, 0x4, R4 ;  /* 0x0000000409047825 */ /* 0x010fe200078e0204 */
[----:B------:R-:W-:-:S03]  /*00f0*/  LEA.HI R0, R0, R9, RZ, 0x2 ;  /* 0x0000000900007211 */ /* 0x000fc600078f10ff */
[----:B-----5:R-:W-:Y:S01]  /*0100*/  IMAD.WIDE R2, R9, 0x4, R2 ;  /* 0x0000000409027825 */ /* 0x020fe200078e0202 */
[----:B------:R-:W-:-:S05]  /*0110*/  LOP3.LUT R0, R0, 0xfffffffc, RZ, 0xc0, !PT ;  /* 0xfffffffc00007812 */ /* 0x000fca00078ec0ff */
[----:B------:R-:W-:-:S04]  /*0120*/  IMAD.IADD R11, R9, 0x1, -R0 ;  /* 0x00000001090b7824 */ /* 0x000fc800078e0a00 */
[----:B--2---:R-:W-:Y:S01]  /*0130*/  IMAD.WIDE R6, R11, 0x4, R6 ;  /* 0x000000040b067825 */ /* 0x004fe200078e0206 */
[----:B------:R-:W-:Y:S02]  /*0140*/  CS2R R10, SRZ ;  /* 0x00000000000a7805 */ /* 0x000fe4000001ff00 */
[----:B------:R-:W-:Y:S02]  /*0150*/  CS2R R8, SRZ ;  /* 0x0000000000087805 */ /* 0x000fe4000001ff00 */
[----:B------:R-:W2:Y:S04]  /*0160*/  @!P0 LDG.E.EL.64 R12, desc[UR4][R6.64] ;  /* 0x00000004060c8981 */ /* 0x000ea8000c2e1b00 */
[----:B------:R-:W2:Y:S04]  /*0170*/  @!P0 LDG.E.64 R10, desc[UR4][R4.64] ;  /* 0x00000004040a8981 */ /* 0x000ea8000c1e1b00 */
[----:B------:R-:W3:Y:S01]  /*0180*/  @!P0 LDG.E.64 R8, desc[UR4][R2.64] ;  /* 0x0000000402088981 */ /* 0x000ee2000c1e1b00 */
[----:B--2---:R-:W-:Y:S01]  /*0190*/  FADD R15, R12, R10 ;  /* 0x0000000a0c0f7221 */ /* 0x004fe20000000000 */
[----:B------:R-:W-:-:S03]  /*01a0*/  FADD R0, R13, R11 ;  /* 0x0000000b0d007221 */ /* 0x000fc60000000000 */
[----:B---3--:R-:W-:Y:S01]  /*01b0*/  FADD R8, R15, R8 ;  /* 0x000000080f087221 */ /* 0x008fe20000000000 */
[----:B------:R-:W-:Y:S01]  /*01c0*/  FADD R9, R0, R9 ;  /* 0x0000000900097221 */ /* 0x000fe20000000000 */
[----:B------:R-:W-:Y:S06]  /*01d0*/  @P0 EXIT ;  /* 0x000000000000094d */ /* 0x000fec0003800000 */
[----:B------:R-:W-:Y:S01]  /*01e0*/  STG.E.64 desc[UR4][R4.64], R8 ;  /* 0x0000000804007986 */ /* 0x000fe2000c101b04 */
[----:B------:R-:W-:Y:S05]  /*01f0*/  EXIT ;  /* 0x000000000000794d */ /* 0x000fea0003800000 */
.L_x_0:
[----:B------:R-:W-:-:S00]  /*0200*/  BRA `(.L_x_0) ;  /* 0xfffffffc00fc7947 */ /* 0x000fc0000383ffff */
[----:B------:R-:W-:-:S00]  /*0210*/  NOP ;  /* 0x0000000000007918 */ /* 0x000fc00000000000 */
        /* <DEDUP_REMOVED lines=14> */
.L_x_1:


//--------------------- .nv.constant0.triton_poi_fused_add_0 --------------------------
	.section	.nv.constant0.triton_poi_fused_add_0,"a",@progbits
	.sectionflags	@""
	.align	4
.nv.constant0.triton_poi_fused_add_0:
	.zero		556
